	.headerflags	@"EF_CUDA_TEXMODE_UNIFIED EF_CUDA_64BIT_ADDRESS EF_CUDA_ACCELERATORS EF_CUDA_SM90 EF_CUDA_VIRTUAL_SM(EF_CUDA_SM90)"
	.elftype	@"ET_EXEC"


//--------------------- .nv.info                  --------------------------
	.section	.nv.info,"",@"SHT_CUDA_INFO"
	.align	4


	//----- nvinfo : EIATTR_REGCOUNT
	.align		4
        /*0000*/ 	.byte	0x04, 0x2f
        /*0002*/ 	.short	(.L_1 - .L_0)
	.align		4
.L_0:
        /*0004*/ 	.word	index@(triton_poi_fused_add_convolution_mul_7)
        /*0008*/ 	.word	0x00000018


	//----- nvinfo : EIATTR_MIN_STACK_SIZE
	.align		4
.L_1:
        /*000c*/ 	.byte	0x04, 0x12
        /*000e*/ 	.short	(.L_3 - .L_2)
	.align		4
.L_2:
        /*0010*/ 	.word	index@(triton_poi_fused_add_convolution_mul_7)
        /*0014*/ 	.word	0x00000000


	//----- nvinfo : EIATTR_FRAME_SIZE
	.align		4
.L_3:
        /*0018*/ 	.byte	0x04, 0x11
        /*001a*/ 	.short	(.L_5 - .L_4)
	.align		4
.L_4:
        /*001c*/ 	.word	index@(triton_poi_fused_add_convolution_mul_7)
        /*0020*/ 	.word	0x00000000


	//----- nvinfo : EIATTR_MIN_STACK_SIZE
	.align		4
.L_5:
        /*0024*/ 	.byte	0x04, 0x12
        /*0026*/ 	.short	(.L_7 - .L_6)
	.align		4
.L_6:
        /*0028*/ 	.word	index@(triton_poi_fused_add_convolution_mul_7)
        /*002c*/ 	.word	0x00000000
.L_7:


//--------------------- .nv.info.triton_poi_fused_add_convolution_mul_7 --------------------------
	.section	.nv.info.triton_poi_fused_add_convolution_mul_7,"",@"SHT_CUDA_INFO"
	.sectionflags	@""
	.align	4


	//----- nvinfo : EIATTR_CUDA_API_VERSION
	.align		4
        /*0000*/ 	.byte	0x04, 0x37
        /*0002*/ 	.short	(.L_9 - .L_8)
.L_8:
        /*0004*/ 	.word	0x0000007c


	//----- nvinfo : EIATTR_KPARAM_INFO
	.align		4
.L_9:
        /*0008*/ 	.byte	0x04, 0x17
        /*000a*/ 	.short	(.L_11 - .L_10)
.L_10:
        /*000c*/ 	.word	0x00000000
        /*0010*/ 	.short	0x0007
        /*0012*/ 	.short	0x0038
        /*0014*/ 	.byte	0x00, 0xf0, 0x11, 0x00


	//----- nvinfo : EIATTR_KPARAM_INFO
	.align		4
.L_11:
        /*0018*/ 	.byte	0x04, 0x17
        /*001a*/ 	.short	(.L_13 - .L_12)
.L_12:
        /*001c*/ 	.word	0x00000000
        /*0020*/ 	.short	0x0006
        /*0022*/ 	.short	0x0030
        /*0024*/ 	.byte	0x00, 0xf4, 0x21, 0x00


	//----- nvinfo : EIATTR_KPARAM_INFO
	.align		4
.L_13:
        /*0028*/ 	.byte	0x04, 0x17
        /*002a*/ 	.short	(.L_15 - .L_14)
.L_14:
        /*002c*/ 	.word	0x00000000
        /*0030*/ 	.short	0x0005
        /*0032*/ 	.short	0x0028
        /*0034*/ 	.byte	0x00, 0xf4, 0x21, 0x00


	//----- nvinfo : EIATTR_KPARAM_INFO
	.align		4
.L_15:
        /*0038*/ 	.byte	0x04, 0x17
        /*003a*/ 	.short	(.L_17 - .L_16)
.L_16:
        /*003c*/ 	.word	0x00000000
        /*0040*/ 	.short	0x0004
        /*0042*/ 	.short	0x0020
        /*0044*/ 	.byte	0x00, 0xf4, 0x21, 0x00


	//----- nvinfo : EIATTR_KPARAM_INFO
	.align		4
.L_17:
        /*0048*/ 	.byte	0x04, 0x17
        /*004a*/ 	.short	(.L_19 - .L_18)
.L_18:
        /*004c*/ 	.word	0x00000000
        /*0050*/ 	.short	0x0003
        /*0052*/ 	.short	0x0018
        /*0054*/ 	.byte	0x00, 0xf4, 0x21, 0x00


	//----- nvinfo : EIATTR_KPARAM_INFO
	.align		4
.L_19:
        /*0058*/ 	.byte	0x04, 0x17
        /*005a*/ 	.short	(.L_21 - .L_20)
.L_20:
        /*005c*/ 	.word	0x00000000
        /*0060*/ 	.short	0x0002
        /*0062*/ 	.short	0x0010
        /*0064*/ 	.byte	0x00, 0xf4, 0x21, 0x00


	//----- nvinfo : EIATTR_KPARAM_INFO
	.align		4
.L_21:
        /*0068*/ 	.byte	0x04, 0x17
        /*006a*/ 	.short	(.L_23 - .L_22)
.L_22:
        /*006c*/ 	.word	0x00000000
        /*0070*/ 	.short	0x0001
        /*0072*/ 	.short	0x0008
        /*0074*/ 	.byte	0x00, 0xf4, 0x21, 0x00


	//----- nvinfo : EIATTR_KPARAM_INFO
	.align		4
.L_23:
        /*0078*/ 	.byte	0x04, 0x17
        /*007a*/ 	.short	(.L_25 - .L_24)
.L_24:
        /*007c*/ 	.word	0x00000000
        /*0080*/ 	.short	0x0000
        /*0082*/ 	.short	0x0000
        /*0084*/ 	.byte	0x00, 0xf4, 0x21, 0x00


	//----- nvinfo : EIATTR_SPARSE_MMA_MASK
	.align		4
.L_25:
        /*0088*/ 	.byte	0x03, 0x50
        /*008a*/ 	.short	0x0000


	//----- nvinfo : EIATTR_MAXREG_COUNT
	.align		4
        /*008c*/ 	.byte	0x03, 0x1b
        /*008e*/ 	.short	0x00ff


	//----- nvinfo : EIATTR_EXIT_INSTR_OFFSETS
	.align		4
        /*0090*/ 	.byte	0x04, 0x1c
        /*0092*/ 	.short	(.L_27 - .L_26)


	//   ....[0]....
.L_26:
        /*0094*/ 	.word	0x000002b0


	//   ....[1]....
        /*0098*/ 	.word	0x000002d0


	//----- nvinfo : EIATTR_REQNTID
	.align		4
.L_27:
        /*009c*/ 	.byte	0x04, 0x10
        /*009e*/ 	.short	(.L_29 - .L_28)
.L_28:
        /*00a0*/ 	.word	0x00000080
        /*00a4*/ 	.word	0x00000001
        /*00a8*/ 	.word	0x00000001


	//----- nvinfo : EIATTR_CBANK_PARAM_SIZE
	.align		4
.L_29:
        /*00ac*/ 	.byte	0x03, 0x19
        /*00ae*/ 	.short	0x003c


	//----- nvinfo : EIATTR_PARAM_CBANK
	.align		4
        /*00b0*/ 	.byte	0x04, 0x0a
        /*00b2*/ 	.short	(.L_31 - .L_30)
	.align		4
.L_30:
        /*00b4*/ 	.word	index@(.nv.constant0.triton_poi_fused_add_convolution_mul_7)
        /*00b8*/ 	.short	0x0210
        /*00ba*/ 	.short	0x003c


	//----- nvinfo : EIATTR_SW_WAR
	.align		4
.L_31:
        /*00bc*/ 	.byte	0x04, 0x36
        /*00be*/ 	.short	(.L_33 - .L_32)
.L_32:
        /*00c0*/ 	.word	0x00000008
.L_33:


//--------------------- .nv.callgraph             --------------------------
	.section	.nv.callgraph,"",@"SHT_CUDA_CALLGRAPH"
	.align	4
	.sectionentsize	8
	.align		4
        /*0000*/ 	.word	0x00000000
	.align		4
        /*0004*/ 	.word	0xffffffff
	.align		4
        /*0008*/ 	.word	0x00000000
	.align		4
        /*000c*/ 	.word	0xfffffffe
	.align		4
        /*0010*/ 	.word	0x00000000
	.align		4
        /*0014*/ 	.word	0xfffffffd
	.align		4
        /*0018*/ 	.word	0x00000000
	.align		4
        /*001c*/ 	.word	0xfffffffc


//--------------------- .text.triton_poi_fused_add_convolution_mul_7 --------------------------
	.section	.text.triton_poi_fused_add_convolution_mul_7,"ax",@progbits
	.align	128
        .global         triton_poi_fused_add_convolution_mul_7
        .type           triton_poi_fused_add_convolution_mul_7,@function
        .size           triton_poi_fused_add_convolution_mul_7,(.L_x_1 - triton_poi_fused_add_convolution_mul_7)
        .other          triton_poi_fused_add_convolution_mul_7,@"STO_CUDA_ENTRY STV_DEFAULT"
triton_poi_fused_add_convolution_mul_7:
.text.triton_poi_fused_add_convolution_mul_7:
[----:B------:R-:W0:Y:S01]  /*0000*/  LDC R1, c[0x0][0x28] ;  /* 0x00000a00ff017b82 */ /* 0x000e220000000800 */
[----:B------:R-:W1:Y:S07]  /*0010*/  S2R R0, SR_TID.X ;  /* 0x0000000000007919 */ /* 0x000e6e0000002100 */
[----:B------:R-:W2:Y:S01]  /*0020*/  LDC.64 R12, c[0x0][0x218] ;  /* 0x00008600ff0c7b82 */ /* 0x000ea20000000a00 */
[----:B------:R-:W3:Y:S01]  /*0030*/  S2R R3, SR_CTAID.X ;  /* 0x0000000000037919 */ /* 0x000ee20000002500 */
[----:B------:R-:W-:-:S06]  /*0040*/  ULDC.64 UR4, c[0x0][0x208] ;  /* 0x0000820000047ab9 */ /* 0x000fcc0000000a00 */
[----:B------:R-:W4:Y:S08]  /*0050*/  LDC.64 R8, c[0x0][0x210] ;  /* 0x00008400ff087b82 */ /* 0x000f300000000a00 */
[----:B------:R-:W5:Y:S08]  /*0060*/  LDC.64 R6, c[0x0][0x228] ;  /* 0x00008a00ff067b82 */ /* 0x000f700000000a00 */
[----:B------:R-:W5:Y:S01]  /*0070*/  LDC.64 R10, c[0x0][0x220] ;  /* 0x00008800ff0a7b82 */ /* 0x000f620000000a00 */
[----:B-1----:R-:W-:-:S07]  /*0080*/  LOP3.LUT R0, R0, 0x7f, RZ, 0xc0, !PT ;  /* 0x0000007f00007812 */ /* 0x002fce00078ec0ff */
[----:B------:R-:W1:Y:S01]  /*0090*/  LDC.64 R4, c[0x0][0x230] ;  /* 0x00008c00ff047b82 */ /* 0x000e620000000a00 */
[----:B---3--:R-:W-:Y:S02]  /*00a0*/  SHF.R.S32.HI R2, RZ, 0x18, R3 ;  /* 0x00000018ff027819 */ /* 0x008fe40000011403 */
[----:B------:R-:W-:Y:S02]  /*00b0*/  LEA R0, R3, R0, 0x7 ;  /* 0x0000000003007211 */ /* 0x000fe400078e38ff */
[----:B------:R-:W-:Y:S02]  /*00c0*/  SGXT R3, R2, 0x1 ;  /* 0x000000010203781a */ /* 0x000fe40000000200 */
[----:B------:R-:W-:Y:S02]  /*00d0*/  ISETP.GE.AND P0, PT, R0, 0x100, PT ;  /* 0x000001000000780c */ /* 0x000fe40003f06270 */
[----:B------:R-:W-:-:S04]  /*00e0*/  LEA.HI R3, R3, R0, RZ, 0x4 ;  /* 0x0000000003037211 */ /* 0x000fc800078f20ff */
[----:B------:R-:W-:Y:S02]  /*00f0*/  SHF.R.S32.HI R14, RZ, 0x4, R3 ;  /* 0x00000004ff0e7819 */ /* 0x000fe40000011403 */
[----:B------:R-:W3:Y:S02]  /*0100*/  LDC.64 R2, c[0x0][0x238] ;  /* 0x00008e00ff027b82 */ /* 0x000ee40000000a00 */
[----:B------:R-:W-:-:S04]  /*0110*/  LEA.HI R15, R14, R14, RZ, 0x2 ;  /* 0x0000000e0e0f7211 */ /* 0x000fc800078f10ff */
[----:B------:R-:W-:-:S04]  /*0120*/  LOP3.LUT R15, R15, 0xfffffffc, RZ, 0xc0, !PT ;  /* 0xfffffffc0f0f7812 */ /* 0x000fc800078ec0ff */
[----:B------:R-:W-:Y:S02]  /*0130*/  IADD3 R17, R14, -R15, RZ ;  /* 0x8000000f0e117210 */ /* 0x000fe40007ffe0ff */
[----:B------:R-:W-:Y:S01]  /*0140*/  CS2R R14, SRZ ;  /* 0x00000000000e7805 */ /* 0x000fe2000001ff00 */
[----:B------:R-:W-:Y:S01]  /*0150*/  HFMA2.MMA R16, -RZ, RZ, 0, 0 ;  /* 0x00000000ff107435 */ /* 0x000fe200000001ff */
[----:B------:R-:W-:Y:S02]  /*0160*/  IMAD.MOV.U32 R19, RZ, RZ, RZ ;  /* 0x000000ffff137224 */ /* 0x000fe400078e00ff */
[----:B--2---:R-:W-:Y:S01]  /*0170*/  IMAD.WIDE R12, R17, 0x4, R12 ;  /* 0x00000004110c7825 */ /* 0x004fe200078e020c */
[----:B------:R-:W-:-:S03]  /*0180*/  MOV R21, RZ ;  /* 0x000000ff00157202 */ /* 0x000fc60000000f00 */
[C---:B----4-:R-:W-:Y:S01]  /*0190*/  IMAD.WIDE R8, R0.reuse, 0x4, R8 ;  /* 0x0000000400087825 */ /* 0x050fe200078e0208 */
[----:B------:R2:W4:Y:S03]  /*01a0*/  @!P0 LDG.E.EL R14, desc[UR4][R12.64] ;  /* 0x000000040c0e8981 */ /* 0x000526000c2e1900 */
[C---:B-----5:R-:W-:Y:S01]  /*01b0*/  IMAD.WIDE R6, R17.reuse, 0x4, R6 ;  /* 0x0000000411067825 */ /* 0x060fe200078e0206 */
[----:B------:R-:W4:Y:S03]  /*01c0*/  @!P0 LDG.E R19, desc[UR4][R8.64] ;  /* 0x0000000408138981 */ /* 0x000f26000c1e1900 */
[C---:B0-----:R-:W-:Y:S01]  /*01d0*/  IMAD.WIDE R10, R0.reuse, 0x4, R10 ;  /* 0x00000004000a7825 */ /* 0x041fe200078e020a */
[----:B------:R0:W5:Y:S03]  /*01e0*/  @!P0 LDG.E.EL R15, desc[UR4][R6.64] ;  /* 0x00000004060f8981 */ /* 0x000166000c2e1900 */
[C---:B-1----:R-:W-:Y:S01]  /*01f0*/  IMAD.WIDE R4, R0.reuse, 0x4, R4 ;  /* 0x0000000400047825 */ /* 0x042fe200078e0204 */
[----:B------:R-:W5:Y:S03]  /*0200*/  @!P0 LDG.E R16, desc[UR4][R10.64] ;  /* 0x000000040a108981 */ /* 0x000f66000c1e1900 */
[----:B--2---:R-:W-:Y:S01]  /*0210*/  IMAD.MOV.U32 R12, RZ, RZ, RZ ;  /* 0x000000ffff0c7224 */ /* 0x004fe200078e00ff */
[----:B------:R-:W5:Y:S01]  /*0220*/  @!P0 LDG.E R21, desc[UR4][R4.64] ;  /* 0x0000000404158981 */ /* 0x000f62000c1e1900 */
[----:B---3--:R-:W-:Y:S01]  /*0230*/  IMAD.WIDE R2, R17, 0x4, R2 ;  /* 0x0000000411027825 */ /* 0x008fe200078e0202 */
[----:B0-----:R-:W0:Y:S04]  /*0240*/  LDC.64 R6, c[0x0][0x240] ;  /* 0x00009000ff067b82 */ /* 0x001e280000000a00 */
[----:B------:R-:W2:Y:S01]  /*0250*/  @!P0 LDG.E.EL R12, desc[UR4][R2.64] ;  /* 0x00000004020c8981 */ /* 0x000ea2000c2e1900 */
[----:B0-----:R-:W-:-:S04]  /*0260*/  IMAD.WIDE R6, R0, 0x4, R6 ;  /* 0x0000000400067825 */ /* 0x001fc800078e0206 */
[----:B----4-:R-:W-:-:S05]  /*0270*/  FADD R14, R14, R19 ;  /* 0x000000130e0e7221 */ /* 0x010fca0000000000 */
[----:B------:R0:W-:Y:S01]  /*0280*/  @!P0 STG.E desc[UR4][R8.64], R14 ;  /* 0x0000000e08008986 */ /* 0x0001e2000c101904 */
[----:B-----5:R-:W-:-:S04]  /*0290*/  FFMA R15, R21, R15, R16 ;  /* 0x0000000f150f7223 */ /* 0x020fc80000000010 */
[----:B--2---:R-:W-:Y:S01]  /*02a0*/  FFMA R15, R14, R12, R15 ;  /* 0x0000000c0e0f7223 */ /* 0x004fe2000000000f */
[----:B0-----:R-:W-:Y:S06]  /*02b0*/  @P0 EXIT ;  /* 0x000000000000094d */ /* 0x001fec0003800000 */
[----:B------:R-:W-:Y:S01]  /*02c0*/  STG.E desc[UR4][R6.64], R15 ;  /* 0x0000000f06007986 */ /* 0x000fe2000c101904 */
[----:B------:R-:W-:Y:S05]  /*02d0*/  EXIT ;  /* 0x000000000000794d */ /* 0x000fea0003800000 */
.L_x_0:
[----:B------:R-:W-:-:S00]  /*02e0*/  BRA `(.L_x_0) ;  /* 0xfffffffc00fc7947 */ /* 0x000fc0000383ffff */
[----:B------:R-:W-:-:S00]  /*02f0*/  NOP ;  /* 0x0000000000007918 */ /* 0x000fc00000000000 */
        /* <DEDUP_REMOVED lines=8> */
.L_x_1:


//--------------------- .nv.constant0.triton_poi_fused_add_convolution_mul_7 --------------------------
	.section	.nv.constant0.triton_poi_fused_add_convolution_mul_7,"a",@progbits
	.sectionflags	@""
	.align	4
.nv.constant0.triton_poi_fused_add_convolution_mul_7:
	.zero		588
